//
// Generated by NVIDIA NVVM Compiler
//
// Compiler Build ID: CL-36424714
// Cuda compilation tools, release 13.0, V13.0.88
// Based on NVVM 20.0.0
//

.version 9.0
.target sm_100
.address_size 64

	// .globl	_Z18l2NormAtomicKernelPKfPfi

.visible .entry _Z18l2NormAtomicKernelPKfPfi(
	.param .u64 .ptr .align 1 _Z18l2NormAtomicKernelPKfPfi_param_0,
	.param .u64 .ptr .align 1 _Z18l2NormAtomicKernelPKfPfi_param_1,
	.param .u32 _Z18l2NormAtomicKernelPKfPfi_param_2
)
{
	.reg .pred 	%p<2>;
	.reg .b32 	%r<6>;
	.reg .b32 	%f<4>;
	.reg .b64 	%rd<7>;

	ld.param.u64 	%rd1, [_Z18l2NormAtomicKernelPKfPfi_param_0];
	ld.param.u64 	%rd2, [_Z18l2NormAtomicKernelPKfPfi_param_1];
	ld.param.u32 	%r2, [_Z18l2NormAtomicKernelPKfPfi_param_2];
	mov.u32 	%r3, %ctaid.x;
	mov.u32 	%r4, %ntid.x;
	mov.u32 	%r5, %tid.x;
	mad.lo.s32 	%r1, %r3, %r4, %r5;
	setp.ge.s32 	%p1, %r1, %r2;
	@%p1 bra 	$L__BB0_2;
	cvta.to.global.u64 	%rd3, %rd1;
	cvta.to.global.u64 	%rd4, %rd2;
	mul.wide.s32 	%rd5, %r1, 4;
	add.s64 	%rd6, %rd3, %rd5;
	ld.global.f32 	%f1, [%rd6];
	mul.f32 	%f2, %f1, %f1;
	atom.global.add.f32 	%f3, [%rd4], %f2;
$L__BB0_2:
	ret;

}


// ===== COMPILED SASS (sm_100) =====

	.target	sm_100

	.elftype	@"ET_EXEC"


//--------------------- .note.nv.tkinfo           --------------------------
	.section	.note.nv.tkinfo,"",@"SHT_NOTE"
	.sectionflags	@"SHF_NOTE_NV_TKINFO"
	.tkinfo
        /*0018*/ 	.word	0x00000002
        /*0030*/ 	.string	""
        /*0030*/ 	.string	"ptxas"
        /*0030*/ 	.string	"Cuda compilation tools, release 13.0, V13.0.88"
        /*0030*/ 	.string	"Build cuda_13.0.r13.0/compiler.36424714_0"
        /*0030*/ 	.string	"-arch sm_100 -m 64 "



//--------------------- .note.nv.cuinfo           --------------------------
	.section	.note.nv.cuinfo,"",@"SHT_NOTE"
	.sectionflags	@"SHF_NOTE_NV_CUINFO"
        /*0018*/ 	.short	0x0002
        /*001a*/ 	.short	0x0064
        /*001c*/ 	.short	0x0082
	.zero		2


//--------------------- .nv.info                  --------------------------
	.section	.nv.info,"",@"SHT_CUDA_INFO"
	.align	4


	//----- nvinfo : EIATTR_REGCOUNT
	.align		4
        /*0000*/ 	.byte	0x04, 0x2f
        /*0002*/ 	.short	(.L_1 - .L_0)
	.align		4
.L_0:
        /*0004*/ 	.word	index@(_Z18l2NormAtomicKernelPKfPfi)
        /*0008*/ 	.word	0x0000000a


	//----- nvinfo : EIATTR_FRAME_SIZE
	.align		4
.L_1:
        /*000c*/ 	.byte	0x04, 0x11
        /*000e*/ 	.short	(.L_3 - .L_2)
	.align		4
.L_2:
        /*0010*/ 	.word	index@(_Z18l2NormAtomicKernelPKfPfi)
        /*0014*/ 	.word	0x00000000


	//----- nvinfo : EIATTR_MIN_STACK_SIZE
	.align		4
.L_3:
        /*0018*/ 	.byte	0x04, 0x12
        /*001a*/ 	.short	(.L_5 - .L_4)
	.align		4
.L_4:
        /*001c*/ 	.word	index@(_Z18l2NormAtomicKernelPKfPfi)
        /*0020*/ 	.word	0x00000000
.L_5:


//--------------------- .nv.compat                --------------------------
	.section	.nv.compat,"",@"SHT_CUDA_COMPAT_INFO"
	.align	4
        /*0000*/ 	.byte	0x02, 0x09, 0x00, 0x00, 0x02, 0x02, 0x01, 0x00, 0x02, 0x05, 0x05, 0x00, 0x03, 0x07, 0x01, 0x01
        /*0010*/ 	.byte	0x02, 0x03, 0x00, 0x00, 0x02, 0x06, 0x01, 0x00, 0x04, 0x0b, 0x08, 0x00, 0x09, 0x00, 0x00, 0x00
        /*0020*/ 	.byte	0x00, 0x00, 0x00, 0x00


//--------------------- .nv.info._Z18l2NormAtomicKernelPKfPfi --------------------------
	.section	.nv.info._Z18l2NormAtomicKernelPKfPfi,"",@"SHT_CUDA_INFO"
	.sectionflags	@""
	.align	4


	//----- nvinfo : EIATTR_CUDA_API_VERSION
	.align		4
        /*0000*/ 	.byte	0x04, 0x37
        /*0002*/ 	.short	(.L_7 - .L_6)
.L_6:
        /*0004*/ 	.word	0x00000082


	//----- nvinfo : EIATTR_KPARAM_INFO
	.align		4
.L_7:
        /*0008*/ 	.byte	0x04, 0x17
        /*000a*/ 	.short	(.L_9 - .L_8)
.L_8:
        /*000c*/ 	.word	0x00000000
        /*0010*/ 	.short	0x0002
        /*0012*/ 	.short	0x0010
        /*0014*/ 	.byte	0x00, 0xf0, 0x11, 0x00


	//----- nvinfo : EIATTR_KPARAM_INFO
	.align		4
.L_9:
        /*0018*/ 	.byte	0x04, 0x17
        /*001a*/ 	.short	(.L_11 - .L_10)
.L_10:
        /*001c*/ 	.word	0x00000000
        /*0020*/ 	.short	0x0001
        /*0022*/ 	.short	0x0008
        /*0024*/ 	.byte	0x00, 0xf5, 0x21, 0x00


	//----- nvinfo : EIATTR_KPARAM_INFO
	.align		4
.L_11:
        /*0028*/ 	.byte	0x04, 0x17
        /*002a*/ 	.short	(.L_13 - .L_12)
.L_12:
        /*002c*/ 	.word	0x00000000
        /*0030*/ 	.short	0x0000
        /*0032*/ 	.short	0x0000
        /*0034*/ 	.byte	0x00, 0xf5, 0x21, 0x00


	//----- nvinfo : EIATTR_SPARSE_MMA_MASK
	.align		4
.L_13:
        /*0038*/ 	.byte	0x03, 0x50
        /*003a*/ 	.short	0x0000


	//----- nvinfo : EIATTR_MAXREG_COUNT
	.align		4
        /*003c*/ 	.byte	0x03, 0x1b
        /*003e*/ 	.short	0x00ff


	//----- nvinfo : EIATTR_MERCURY_ISA_VERSION
	.align		4
        /*0040*/ 	.byte	0x03, 0x5f
        /*0042*/ 	.short	0x0101


	//----- nvinfo : EIATTR_VRC_CTA_INIT_COUNT
	.align		4
        /*0044*/ 	.byte	0x02, 0x4a
	.zero		1
	.zero		1


	//----- nvinfo : EIATTR_EXIT_INSTR_OFFSETS
	.align		4
        /*0048*/ 	.byte	0x04, 0x1c
        /*004a*/ 	.short	(.L_15 - .L_14)


	//   ....[0]....
.L_14:
        /*004c*/ 	.word	0x00000070


	//   ....[1]....
        /*0050*/ 	.word	0x000000f0


	//----- nvinfo : EIATTR_CBANK_PARAM_SIZE
	.align		4
.L_15:
        /*0054*/ 	.byte	0x03, 0x19
        /*0056*/ 	.short	0x0014


	//----- nvinfo : EIATTR_PARAM_CBANK
	.align		4
        /*0058*/ 	.byte	0x04, 0x0a
        /*005a*/ 	.short	(.L_17 - .L_16)
	.align		4
.L_16:
        /*005c*/ 	.word	index@(.nv.constant0._Z18l2NormAtomicKernelPKfPfi)
        /*0060*/ 	.short	0x0380
        /*0062*/ 	.short	0x0014


	//----- nvinfo : EIATTR_SW_WAR
	.align		4
.L_17:
        /*0064*/ 	.byte	0x04, 0x36
        /*0066*/ 	.short	(.L_19 - .L_18)
.L_18:
        /*0068*/ 	.word	0x00000008
.L_19:


//--------------------- .nv.callgraph             --------------------------
	.section	.nv.callgraph,"",@"SHT_CUDA_CALLGRAPH"
	.align	4
	.sectionentsize	8
	.align		4
        /*0000*/ 	.word	0x00000000
	.align		4
        /*0004*/ 	.word	0xffffffff
	.align		4
        /*0008*/ 	.word	0x00000000
	.align		4
        /*000c*/ 	.word	0xfffffffe
	.align		4
        /*0010*/ 	.word	0x00000000
	.align		4
        /*0014*/ 	.word	0xfffffffd
	.align		4
        /*0018*/ 	.word	0x00000000
	.align		4
        /*001c*/ 	.word	0xfffffffc


//--------------------- .text._Z18l2NormAtomicKernelPKfPfi --------------------------
	.section	.text._Z18l2NormAtomicKernelPKfPfi,"ax",@progbits
	.align	128
        .global         _Z18l2NormAtomicKernelPKfPfi
        .type           _Z18l2NormAtomicKernelPKfPfi,@function
        .size           _Z18l2NormAtomicKernelPKfPfi,(.L_x_1 - _Z18l2NormAtomicKernelPKfPfi)
        .other          _Z18l2NormAtomicKernelPKfPfi,@"STO_CUDA_ENTRY STV_DEFAULT"
_Z18l2NormAtomicKernelPKfPfi:
.text._Z18l2NormAtomicKernelPKfPfi:
[----:B------:R-:W-:Y:S01]  /*0000*/  LDC R1, c[0x0][0x37c] ;  /* 0x0000df00ff017b82 */ /* 0x000fe20000000800 */
[----:B------:R-:W0:Y:S07]  /*0010*/  S2R R0, SR_TID.X ;  /* 0x0000000000007919 */ /* 0x000e2e0000002100 */
[----:B------:R-:W0:Y:S01]  /*0020*/  S2UR UR4, SR_CTAID.X ;  /* 0x00000000000479c3 */ /* 0x000e220000002500 */
[----:B------:R-:W1:Y:S07]  /*0030*/  LDCU UR5, c[0x0][0x390] ;  /* 0x00007200ff0577ac */ /* 0x000e6e0008000800 */
[----:B------:R-:W0:Y:S02]  /*0040*/  LDC R5, c[0x0][0x360] ;  /* 0x0000d800ff057b82 */ /* 0x000e240000000800 */
[----:B0-----:R-:W-:-:S05]  /*0050*/  IMAD R5, R5, UR4, R0 ;  /* 0x0000000405057c24 */ /* 0x001fca000f8e0200 */
[----:B-1----:R-:W-:-:S13]  /*0060*/  ISETP.GE.AND P0, PT, R5, UR5, PT ;  /* 0x0000000505007c0c */ /* 0x002fda000bf06270 */
[----:B------:R-:W-:Y:S05]  /*0070*/  @P0 EXIT ;  /* 0x000000000000094d */ /* 0x000fea0003800000 */
[----:B------:R-:W0:Y:S01]  /*0080*/  LDC.64 R2, c[0x0][0x380] ;  /* 0x0000e000ff027b82 */ /* 0x000e220000000a00 */
[----:B------:R-:W1:Y:S01]  /*0090*/  LDCU.64 UR4, c[0x0][0x358] ;  /* 0x00006b00ff0477ac */ /* 0x000e620008000a00 */
[----:B0-----:R-:W-:-:S06]  /*00a0*/  IMAD.WIDE R2, R5, 0x4, R2 ;  /* 0x0000000405027825 */ /* 0x001fcc00078e0202 */
[----:B-1----:R-:W2:Y:S01]  /*00b0*/  LDG.E R2, desc[UR4][R2.64] ;  /* 0x0000000402027981 */ /* 0x002ea2000c1e1900 */
[----:B------:R-:W0:Y:S01]  /*00c0*/  LDC.64 R4, c[0x0][0x388] ;  /* 0x0000e200ff047b82 */ /* 0x000e220000000a00 */
[----:B--2---:R-:W-:-:S05]  /*00d0*/  FMUL R7, R2, R2 ;  /* 0x0000000202077220 */ /* 0x004fca0000400000 */
[----:B0-----:R-:W-:Y:S01]  /*00e0*/  REDG.E.ADD.F32.FTZ.RN.STRONG.GPU desc[UR4][R4.64], R7 ;  /* 0x00000007040079a6 */ /* 0x001fe2000c12f304 */
[----:B------:R-:W-:Y:S05]  /*00f0*/  EXIT ;  /* 0x000000000000794d */ /* 0x000fea0003800000 */
.L_x_0:
[----:B------:R-:W-:-:S00]  /*0100*/  BRA `(.L_x_0) ;  /* 0xfffffffc00fc7947 */ /* 0x000fc0000383ffff */
[----:B------:R-:W-:-:S00]  /*0110*/  NOP ;  /* 0x0000000000007918 */ /* 0x000fc00000000000 */
        /* <DEDUP_REMOVED lines=14> */
.L_x_1:


//--------------------- .nv.shared.reserved.0     --------------------------
	.section	.nv.shared.reserved.0,"aw",@nobits
	.weak		__nv_reservedSMEM_offset_0_alias
	.size		__nv_reservedSMEM_offset_0_alias, 0, 64
	.other		__nv_reservedSMEM_offset_0_alias,@"STO_CUDA_RESERVED_SHARED STV_DEFAULT"
__nv_reservedSMEM_offset_0_alias:
	.zero		0
	.zero		64


//--------------------- .nv.constant0._Z18l2NormAtomicKernelPKfPfi --------------------------
	.section	.nv.constant0._Z18l2NormAtomicKernelPKfPfi,"a",@progbits
	.sectionflags	@""
	.align	4
.nv.constant0._Z18l2NormAtomicKernelPKfPfi:
	.zero		916


//--------------------- SYMBOLS --------------------------

	.type		.nv.reservedSmem.offset0,@object
	.size		.nv.reservedSmem.offset0,0x4
